//
// Generated by NVIDIA NVVM Compiler
//
// Compiler Build ID: CL-36424714
// Cuda compilation tools, release 13.0, V13.0.88
// Based on NVVM 20.0.0
//

.version 9.0
.target sm_100
.address_size 64

	// .globl	_Z15kernelgpuFbou21IdEvPT_S1_S1_S1_S1_S1_S1_S1_S1_S1_S0_iiiiiiii

.visible .entry _Z15kernelgpuFbou21IdEvPT_S1_S1_S1_S1_S1_S1_S1_S1_S1_S0_iiiiiiii(
	.param .u64 .ptr .align 1 _Z15kernelgpuFbou21IdEvPT_S1_S1_S1_S1_S1_S1_S1_S1_S1_S0_iiiiiiii_param_0,
	.param .u64 .ptr .align 1 _Z15kernelgpuFbou21IdEvPT_S1_S1_S1_S1_S1_S1_S1_S1_S1_S0_iiiiiiii_param_1,
	.param .u64 .ptr .align 1 _Z15kernelgpuFbou21IdEvPT_S1_S1_S1_S1_S1_S1_S1_S1_S1_S0_iiiiiiii_param_2,
	.param .u64 .ptr .align 1 _Z15kernelgpuFbou21IdEvPT_S1_S1_S1_S1_S1_S1_S1_S1_S1_S0_iiiiiiii_param_3,
	.param .u64 .ptr .align 1 _Z15kernelgpuFbou21IdEvPT_S1_S1_S1_S1_S1_S1_S1_S1_S1_S0_iiiiiiii_param_4,
	.param .u64 .ptr .align 1 _Z15kernelgpuFbou21IdEvPT_S1_S1_S1_S1_S1_S1_S1_S1_S1_S0_iiiiiiii_param_5,
	.param .u64 .ptr .align 1 _Z15kernelgpuFbou21IdEvPT_S1_S1_S1_S1_S1_S1_S1_S1_S1_S0_iiiiiiii_param_6,
	.param .u64 .ptr .align 1 _Z15kernelgpuFbou21IdEvPT_S1_S1_S1_S1_S1_S1_S1_S1_S1_S0_iiiiiiii_param_7,
	.param .u64 .ptr .align 1 _Z15kernelgpuFbou21IdEvPT_S1_S1_S1_S1_S1_S1_S1_S1_S1_S0_iiiiiiii_param_8,
	.param .u64 .ptr .align 1 _Z15kernelgpuFbou21IdEvPT_S1_S1_S1_S1_S1_S1_S1_S1_S1_S0_iiiiiiii_param_9,
	.param .f64 _Z15kernelgpuFbou21IdEvPT_S1_S1_S1_S1_S1_S1_S1_S1_S1_S0_iiiiiiii_param_10,
	.param .u32 _Z15kernelgpuFbou21IdEvPT_S1_S1_S1_S1_S1_S1_S1_S1_S1_S0_iiiiiiii_param_11,
	.param .u32 _Z15kernelgpuFbou21IdEvPT_S1_S1_S1_S1_S1_S1_S1_S1_S1_S0_iiiiiiii_param_12,
	.param .u32 _Z15kernelgpuFbou21IdEvPT_S1_S1_S1_S1_S1_S1_S1_S1_S1_S0_iiiiiiii_param_13,
	.param .u32 _Z15kernelgpuFbou21IdEvPT_S1_S1_S1_S1_S1_S1_S1_S1_S1_S0_iiiiiiii_param_14,
	.param .u32 _Z15kernelgpuFbou21IdEvPT_S1_S1_S1_S1_S1_S1_S1_S1_S1_S0_iiiiiiii_param_15,
	.param .u32 _Z15kernelgpuFbou21IdEvPT_S1_S1_S1_S1_S1_S1_S1_S1_S1_S0_iiiiiiii_param_16,
	.param .u32 _Z15kernelgpuFbou21IdEvPT_S1_S1_S1_S1_S1_S1_S1_S1_S1_S0_iiiiiiii_param_17,
	.param .u32 _Z15kernelgpuFbou21IdEvPT_S1_S1_S1_S1_S1_S1_S1_S1_S1_S0_iiiiiiii_param_18
)
{
	.reg .pred 	%p<3>;
	.reg .b32 	%r<11>;
	.reg .b64 	%rd<17>;
	.reg .b64 	%fd<10>;

	ld.param.u64 	%rd5, [_Z15kernelgpuFbou21IdEvPT_S1_S1_S1_S1_S1_S1_S1_S1_S1_S0_iiiiiiii_param_0];
	ld.param.u64 	%rd6, [_Z15kernelgpuFbou21IdEvPT_S1_S1_S1_S1_S1_S1_S1_S1_S1_S0_iiiiiiii_param_2];
	ld.param.u64 	%rd7, [_Z15kernelgpuFbou21IdEvPT_S1_S1_S1_S1_S1_S1_S1_S1_S1_S0_iiiiiiii_param_6];
	ld.param.u64 	%rd8, [_Z15kernelgpuFbou21IdEvPT_S1_S1_S1_S1_S1_S1_S1_S1_S1_S0_iiiiiiii_param_7];
	ld.param.u32 	%r6, [_Z15kernelgpuFbou21IdEvPT_S1_S1_S1_S1_S1_S1_S1_S1_S1_S0_iiiiiiii_param_12];
	mov.u32 	%r7, %tid.x;
	mov.u32 	%r8, %ctaid.x;
	mov.u32 	%r1, %ntid.x;
	mad.lo.s32 	%r10, %r8, %r1, %r7;
	setp.ge.s32 	%p1, %r10, %r6;
	@%p1 bra 	$L__BB0_3;
	mov.u32 	%r9, %nctaid.x;
	mul.lo.s32 	%r3, %r1, %r9;
	cvta.to.global.u64 	%rd1, %rd8;
	cvta.to.global.u64 	%rd2, %rd6;
	cvta.to.global.u64 	%rd3, %rd7;
	cvta.to.global.u64 	%rd4, %rd5;
	mul.wide.s32 	%rd11, %r6, 8;
$L__BB0_2:
	ld.global.f64 	%fd1, [%rd1];
	mul.wide.s32 	%rd9, %r10, 8;
	add.s64 	%rd10, %rd2, %rd9;
	ld.global.f64 	%fd2, [%rd10];
	add.s64 	%rd12, %rd10, %rd11;
	ld.global.f64 	%fd3, [%rd12];
	add.s64 	%rd13, %rd12, %rd11;
	ld.global.f64 	%fd4, [%rd13];
	add.s64 	%rd14, %rd3, %rd9;
	ld.global.f64 	%fd5, [%rd14];
	add.s64 	%rd15, %rd14, %rd11;
	ld.global.f64 	%fd6, [%rd15];
	mul.f64 	%fd7, %fd4, %fd6;
	fma.rn.f64 	%fd8, %fd3, %fd5, %fd7;
	fma.rn.f64 	%fd9, %fd1, %fd2, %fd8;
	add.s64 	%rd16, %rd4, %rd9;
	st.global.f64 	[%rd16], %fd9;
	add.s32 	%r10, %r10, %r3;
	setp.lt.s32 	%p2, %r10, %r6;
	@%p2 bra 	$L__BB0_2;
$L__BB0_3:
	ret;

}
	// .globl	_Z15kernelgpuFbou21IfEvPT_S1_S1_S1_S1_S1_S1_S1_S1_S1_S0_iiiiiiii
.visible .entry _Z15kernelgpuFbou21IfEvPT_S1_S1_S1_S1_S1_S1_S1_S1_S1_S0_iiiiiiii(
	.param .u64 .ptr .align 1 _Z15kernelgpuFbou21IfEvPT_S1_S1_S1_S1_S1_S1_S1_S1_S1_S0_iiiiiiii_param_0,
	.param .u64 .ptr .align 1 _Z15kernelgpuFbou21IfEvPT_S1_S1_S1_S1_S1_S1_S1_S1_S1_S0_iiiiiiii_param_1,
	.param .u64 .ptr .align 1 _Z15kernelgpuFbou21IfEvPT_S1_S1_S1_S1_S1_S1_S1_S1_S1_S0_iiiiiiii_param_2,
	.param .u64 .ptr .align 1 _Z15kernelgpuFbou21IfEvPT_S1_S1_S1_S1_S1_S1_S1_S1_S1_S0_iiiiiiii_param_3,
	.param .u64 .ptr .align 1 _Z15kernelgpuFbou21IfEvPT_S1_S1_S1_S1_S1_S1_S1_S1_S1_S0_iiiiiiii_param_4,
	.param .u64 .ptr .align 1 _Z15kernelgpuFbou21IfEvPT_S1_S1_S1_S1_S1_S1_S1_S1_S1_S0_iiiiiiii_param_5,
	.param .u64 .ptr .align 1 _Z15kernelgpuFbou21IfEvPT_S1_S1_S1_S1_S1_S1_S1_S1_S1_S0_iiiiiiii_param_6,
	.param .u64 .ptr .align 1 _Z15kernelgpuFbou21IfEvPT_S1_S1_S1_S1_S1_S1_S1_S1_S1_S0_iiiiiiii_param_7,
	.param .u64 .ptr .align 1 _Z15kernelgpuFbou21IfEvPT_S1_S1_S1_S1_S1_S1_S1_S1_S1_S0_iiiiiiii_param_8,
	.param .u64 .ptr .align 1 _Z15kernelgpuFbou21IfEvPT_S1_S1_S1_S1_S1_S1_S1_S1_S1_S0_iiiiiiii_param_9,
	.param .f32 _Z15kernelgpuFbou21IfEvPT_S1_S1_S1_S1_S1_S1_S1_S1_S1_S0_iiiiiiii_param_10,
	.param .u32 _Z15kernelgpuFbou21IfEvPT_S1_S1_S1_S1_S1_S1_S1_S1_S1_S0_iiiiiiii_param_11,
	.param .u32 _Z15kernelgpuFbou21IfEvPT_S1_S1_S1_S1_S1_S1_S1_S1_S1_S0_iiiiiiii_param_12,
	.param .u32 _Z15kernelgpuFbou21IfEvPT_S1_S1_S1_S1_S1_S1_S1_S1_S1_S0_iiiiiiii_param_13,
	.param .u32 _Z15kernelgpuFbou21IfEvPT_S1_S1_S1_S1_S1_S1_S1_S1_S1_S0_iiiiiiii_param_14,
	.param .u32 _Z15kernelgpuFbou21IfEvPT_S1_S1_S1_S1_S1_S1_S1_S1_S1_S0_iiiiiiii_param_15,
	.param .u32 _Z15kernelgpuFbou21IfEvPT_S1_S1_S1_S1_S1_S1_S1_S1_S1_S0_iiiiiiii_param_16,
	.param .u32 _Z15kernelgpuFbou21IfEvPT_S1_S1_S1_S1_S1_S1_S1_S1_S1_S0_iiiiiiii_param_17,
	.param .u32 _Z15kernelgpuFbou21IfEvPT_S1_S1_S1_S1_S1_S1_S1_S1_S1_S0_iiiiiiii_param_18
)
{
	.reg .pred 	%p<3>;
	.reg .b32 	%r<11>;
	.reg .b32 	%f<10>;
	.reg .b64 	%rd<17>;

	ld.param.u64 	%rd5, [_Z15kernelgpuFbou21IfEvPT_S1_S1_S1_S1_S1_S1_S1_S1_S1_S0_iiiiiiii_param_0];
	ld.param.u64 	%rd6, [_Z15kernelgpuFbou21IfEvPT_S1_S1_S1_S1_S1_S1_S1_S1_S1_S0_iiiiiiii_param_2];
	ld.param.u64 	%rd7, [_Z15kernelgpuFbou21IfEvPT_S1_S1_S1_S1_S1_S1_S1_S1_S1_S0_iiiiiiii_param_6];
	ld.param.u64 	%rd8, [_Z15kernelgpuFbou21IfEvPT_S1_S1_S1_S1_S1_S1_S1_S1_S1_S0_iiiiiiii_param_7];
	ld.param.u32 	%r6, [_Z15kernelgpuFbou21IfEvPT_S1_S1_S1_S1_S1_S1_S1_S1_S1_S0_iiiiiiii_param_12];
	mov.u32 	%r7, %tid.x;
	mov.u32 	%r8, %ctaid.x;
	mov.u32 	%r1, %ntid.x;
	mad.lo.s32 	%r10, %r8, %r1, %r7;
	setp.ge.s32 	%p1, %r10, %r6;
	@%p1 bra 	$L__BB1_3;
	mov.u32 	%r9, %nctaid.x;
	mul.lo.s32 	%r3, %r1, %r9;
	cvta.to.global.u64 	%rd1, %rd8;
	cvta.to.global.u64 	%rd2, %rd6;
	cvta.to.global.u64 	%rd3, %rd7;
	cvta.to.global.u64 	%rd4, %rd5;
	mul.wide.s32 	%rd11, %r6, 4;
$L__BB1_2:
	ld.global.f32 	%f1, [%rd1];
	mul.wide.s32 	%rd9, %r10, 4;
	add.s64 	%rd10, %rd2, %rd9;
	ld.global.f32 	%f2, [%rd10];
	add.s64 	%rd12, %rd10, %rd11;
	ld.global.f32 	%f3, [%rd12];
	add.s64 	%rd13, %rd12, %rd11;
	ld.global.f32 	%f4, [%rd13];
	add.s64 	%rd14, %rd3, %rd9;
	ld.global.f32 	%f5, [%rd14];
	add.s64 	%rd15, %rd14, %rd11;
	ld.global.f32 	%f6, [%rd15];
	mul.f32 	%f7, %f4, %f6;
	fma.rn.f32 	%f8, %f3, %f5, %f7;
	fma.rn.f32 	%f9, %f1, %f2, %f8;
	add.s64 	%rd16, %rd4, %rd9;
	st.global.f32 	[%rd16], %f9;
	add.s32 	%r10, %r10, %r3;
	setp.lt.s32 	%p2, %r10, %r6;
	@%p2 bra 	$L__BB1_2;
$L__BB1_3:
	ret;

}


// ===== COMPILED SASS (sm_100) =====

	.target	sm_100

	.elftype	@"ET_EXEC"


//--------------------- .note.nv.tkinfo           --------------------------
	.section	.note.nv.tkinfo,"",@"SHT_NOTE"
	.sectionflags	@"SHF_NOTE_NV_TKINFO"
	.tkinfo
        /*0018*/ 	.word	0x00000002
        /*0030*/ 	.string	""
        /*0030*/ 	.string	"ptxas"
        /*0030*/ 	.string	"Cuda compilation tools, release 13.0, V13.0.88"
        /*0030*/ 	.string	"Build cuda_13.0.r13.0/compiler.36424714_0"
        /*0030*/ 	.string	"-arch sm_100 -m 64 "



//--------------------- .note.nv.cuinfo           --------------------------
	.section	.note.nv.cuinfo,"",@"SHT_NOTE"
	.sectionflags	@"SHF_NOTE_NV_CUINFO"
        /*0018*/ 	.short	0x0002
        /*001a*/ 	.short	0x0064
        /*001c*/ 	.short	0x0082
	.zero		2


//--------------------- .nv.info                  --------------------------
	.section	.nv.info,"",@"SHT_CUDA_INFO"
	.align	4


	//----- nvinfo : EIATTR_REGCOUNT
	.align		4
        /*0000*/ 	.byte	0x04, 0x2f
        /*0002*/ 	.short	(.L_1 - .L_0)
	.align		4
.L_0:
        /*0004*/ 	.word	index@(_Z15kernelgpuFbou21IdEvPT_S1_S1_S1_S1_S1_S1_S1_S1_S1_S0_iiiiiiii)
        /*0008*/ 	.word	0x00000018


	//----- nvinfo : EIATTR_FRAME_SIZE
	.align		4
.L_1:
        /*000c*/ 	.byte	0x04, 0x11
        /*000e*/ 	.short	(.L_3 - .L_2)
	.align		4
.L_2:
        /*0010*/ 	.word	index@(_Z15kernelgpuFbou21IdEvPT_S1_S1_S1_S1_S1_S1_S1_S1_S1_S0_iiiiiiii)
        /*0014*/ 	.word	0x00000000


	//----- nvinfo : EIATTR_REGCOUNT
	.align		4
.L_3:
        /*0018*/ 	.byte	0x04, 0x2f
        /*001a*/ 	.short	(.L_5 - .L_4)
	.align		4
.L_4:
        /*001c*/ 	.word	index@(_Z15kernelgpuFbou21IfEvPT_S1_S1_S1_S1_S1_S1_S1_S1_S1_S0_iiiiiiii)
        /*0020*/ 	.word	0x00000016


	//----- nvinfo : EIATTR_FRAME_SIZE
	.align		4
.L_5:
        /*0024*/ 	.byte	0x04, 0x11
        /*0026*/ 	.short	(.L_7 - .L_6)
	.align		4
.L_6:
        /*0028*/ 	.word	index@(_Z15kernelgpuFbou21IfEvPT_S1_S1_S1_S1_S1_S1_S1_S1_S1_S0_iiiiiiii)
        /*002c*/ 	.word	0x00000000


	//----- nvinfo : EIATTR_MIN_STACK_SIZE
	.align		4
.L_7:
        /*0030*/ 	.byte	0x04, 0x12
        /*0032*/ 	.short	(.L_9 - .L_8)
	.align		4
.L_8:
        /*0034*/ 	.word	index@(_Z15kernelgpuFbou21IfEvPT_S1_S1_S1_S1_S1_S1_S1_S1_S1_S0_iiiiiiii)
        /*0038*/ 	.word	0x00000000


	//----- nvinfo : EIATTR_MIN_STACK_SIZE
	.align		4
.L_9:
        /*003c*/ 	.byte	0x04, 0x12
        /*003e*/ 	.short	(.L_11 - .L_10)
	.align		4
.L_10:
        /*0040*/ 	.word	index@(_Z15kernelgpuFbou21IdEvPT_S1_S1_S1_S1_S1_S1_S1_S1_S1_S0_iiiiiiii)
        /*0044*/ 	.word	0x00000000
.L_11:


//--------------------- .nv.compat                --------------------------
	.section	.nv.compat,"",@"SHT_CUDA_COMPAT_INFO"
	.align	4
        /*0000*/ 	.byte	0x02, 0x09, 0x00, 0x00, 0x02, 0x02, 0x01, 0x00, 0x02, 0x05, 0x05, 0x00, 0x03, 0x07, 0x01, 0x01
        /*0010*/ 	.byte	0x02, 0x03, 0x00, 0x00, 0x02, 0x06, 0x01, 0x00, 0x04, 0x0b, 0x08, 0x00, 0x01, 0x00, 0x00, 0x00
        /*0020*/ 	.byte	0x00, 0x00, 0x00, 0x00


//--------------------- .nv.info._Z15kernelgpuFbou21IfEvPT_S1_S1_S1_S1_S1_S1_S1_S1_S1_S0_iiiiiiii --------------------------
	.section	.nv.info._Z15kernelgpuFbou21IfEvPT_S1_S1_S1_S1_S1_S1_S1_S1_S1_S0_iiiiiiii,"",@"SHT_CUDA_INFO"
	.sectionflags	@""
	.align	4


	//----- nvinfo : EIATTR_CUDA_API_VERSION
	.align		4
        /*0000*/ 	.byte	0x04, 0x37
        /*0002*/ 	.short	(.L_13 - .L_12)
.L_12:
        /*0004*/ 	.word	0x00000082


	//----- nvinfo : EIATTR_KPARAM_INFO
	.align		4
.L_13:
        /*0008*/ 	.byte	0x04, 0x17
        /*000a*/ 	.short	(.L_15 - .L_14)
.L_14:
        /*000c*/ 	.word	0x00000000
        /*0010*/ 	.short	0x0012
        /*0012*/ 	.short	0x0070
        /*0014*/ 	.byte	0x00, 0xf0, 0x11, 0x00


	//----- nvinfo : EIATTR_KPARAM_INFO
	.align		4
.L_15:
        /*0018*/ 	.byte	0x04, 0x17
        /*001a*/ 	.short	(.L_17 - .L_16)
.L_16:
        /*001c*/ 	.word	0x00000000
        /*0020*/ 	.short	0x0011
        /*0022*/ 	.short	0x006c
        /*0024*/ 	.byte	0x00, 0xf0, 0x11, 0x00


	//----- nvinfo : EIATTR_KPARAM_INFO
	.align		4
.L_17:
        /*0028*/ 	.byte	0x04, 0x17
        /*002a*/ 	.short	(.L_19 - .L_18)
.L_18:
        /*002c*/ 	.word	0x00000000
        /*0030*/ 	.short	0x0010
        /*0032*/ 	.short	0x0068
        /*0034*/ 	.byte	0x00, 0xf0, 0x11, 0x00


	//----- nvinfo : EIATTR_KPARAM_INFO
	.align		4
.L_19:
        /*0038*/ 	.byte	0x04, 0x17
        /*003a*/ 	.short	(.L_21 - .L_20)
.L_20:
        /*003c*/ 	.word	0x00000000
        /*0040*/ 	.short	0x000f
        /*0042*/ 	.short	0x0064
        /*0044*/ 	.byte	0x00, 0xf0, 0x11, 0x00


	//----- nvinfo : EIATTR_KPARAM_INFO
	.align		4
.L_21:
        /*0048*/ 	.byte	0x04, 0x17
        /*004a*/ 	.short	(.L_23 - .L_22)
.L_22:
        /*004c*/ 	.word	0x00000000
        /*0050*/ 	.short	0x000e
        /*0052*/ 	.short	0x0060
        /*0054*/ 	.byte	0x00, 0xf0, 0x11, 0x00


	//----- nvinfo : EIATTR_KPARAM_INFO
	.align		4
.L_23:
        /*0058*/ 	.byte	0x04, 0x17
        /*005a*/ 	.short	(.L_25 - .L_24)
.L_24:
        /*005c*/ 	.word	0x00000000
        /*0060*/ 	.short	0x000d
        /*0062*/ 	.short	0x005c
        /*0064*/ 	.byte	0x00, 0xf0, 0x11, 0x00


	//----- nvinfo : EIATTR_KPARAM_INFO
	.align		4
.L_25:
        /*0068*/ 	.byte	0x04, 0x17
        /*006a*/ 	.short	(.L_27 - .L_26)
.L_26:
        /*006c*/ 	.word	0x00000000
        /*0070*/ 	.short	0x000c
        /*0072*/ 	.short	0x0058
        /*0074*/ 	.byte	0x00, 0xf0, 0x11, 0x00


	//----- nvinfo : EIATTR_KPARAM_INFO
	.align		4
.L_27:
        /*0078*/ 	.byte	0x04, 0x17
        /*007a*/ 	.short	(.L_29 - .L_28)
.L_28:
        /*007c*/ 	.word	0x00000000
        /*0080*/ 	.short	0x000b
        /*0082*/ 	.short	0x0054
        /*0084*/ 	.byte	0x00, 0xf0, 0x11, 0x00


	//----- nvinfo : EIATTR_KPARAM_INFO
	.align		4
.L_29:
        /*0088*/ 	.byte	0x04, 0x17
        /*008a*/ 	.short	(.L_31 - .L_30)
.L_30:
        /*008c*/ 	.word	0x00000000
        /*0090*/ 	.short	0x000a
        /*0092*/ 	.short	0x0050
        /*0094*/ 	.byte	0x00, 0xf0, 0x11, 0x00


	//----- nvinfo : EIATTR_KPARAM_INFO
	.align		4
.L_31:
        /*0098*/ 	.byte	0x04, 0x17
        /*009a*/ 	.short	(.L_33 - .L_32)
.L_32:
        /*009c*/ 	.word	0x00000000
        /*00a0*/ 	.short	0x0009
        /*00a2*/ 	.short	0x0048
        /*00a4*/ 	.byte	0x00, 0xf5, 0x21, 0x00


	//----- nvinfo : EIATTR_KPARAM_INFO
	.align		4
.L_33:
        /*00a8*/ 	.byte	0x04, 0x17
        /*00aa*/ 	.short	(.L_35 - .L_34)
.L_34:
        /*00ac*/ 	.word	0x00000000
        /*00b0*/ 	.short	0x0008
        /*00b2*/ 	.short	0x0040
        /*00b4*/ 	.byte	0x00, 0xf5, 0x21, 0x00


	//----- nvinfo : EIATTR_KPARAM_INFO
	.align		4
.L_35:
        /*00b8*/ 	.byte	0x04, 0x17
        /*00ba*/ 	.short	(.L_37 - .L_36)
.L_36:
        /*00bc*/ 	.word	0x00000000
        /*00c0*/ 	.short	0x0007
        /*00c2*/ 	.short	0x0038
        /*00c4*/ 	.byte	0x00, 0xf5, 0x21, 0x00


	//----- nvinfo : EIATTR_KPARAM_INFO
	.align		4
.L_37:
        /*00c8*/ 	.byte	0x04, 0x17
        /*00ca*/ 	.short	(.L_39 - .L_38)
.L_38:
        /*00cc*/ 	.word	0x00000000
        /*00d0*/ 	.short	0x0006
        /*00d2*/ 	.short	0x0030
        /*00d4*/ 	.byte	0x00, 0xf5, 0x21, 0x00


	//----- nvinfo : EIATTR_KPARAM_INFO
	.align		4
.L_39:
        /*00d8*/ 	.byte	0x04, 0x17
        /*00da*/ 	.short	(.L_41 - .L_40)
.L_40:
        /*00dc*/ 	.word	0x00000000
        /*00e0*/ 	.short	0x0005
        /*00e2*/ 	.short	0x0028
        /*00e4*/ 	.byte	0x00, 0xf5, 0x21, 0x00


	//----- nvinfo : EIATTR_KPARAM_INFO
	.align		4
.L_41:
        /*00e8*/ 	.byte	0x04, 0x17
        /*00ea*/ 	.short	(.L_43 - .L_42)
.L_42:
        /*00ec*/ 	.word	0x00000000
        /*00f0*/ 	.short	0x0004
        /*00f2*/ 	.short	0x0020
        /*00f4*/ 	.byte	0x00, 0xf5, 0x21, 0x00


	//----- nvinfo : EIATTR_KPARAM_INFO
	.align		4
.L_43:
        /*00f8*/ 	.byte	0x04, 0x17
        /*00fa*/ 	.short	(.L_45 - .L_44)
.L_44:
        /*00fc*/ 	.word	0x00000000
        /*0100*/ 	.short	0x0003
        /*0102*/ 	.short	0x0018
        /*0104*/ 	.byte	0x00, 0xf5, 0x21, 0x00


	//----- nvinfo : EIATTR_KPARAM_INFO
	.align		4
.L_45:
        /*0108*/ 	.byte	0x04, 0x17
        /*010a*/ 	.short	(.L_47 - .L_46)
.L_46:
        /*010c*/ 	.word	0x00000000
        /*0110*/ 	.short	0x0002
        /*0112*/ 	.short	0x0010
        /*0114*/ 	.byte	0x00, 0xf5, 0x21, 0x00


	//----- nvinfo : EIATTR_KPARAM_INFO
	.align		4
.L_47:
        /*0118*/ 	.byte	0x04, 0x17
        /*011a*/ 	.short	(.L_49 - .L_48)
.L_48:
        /*011c*/ 	.word	0x00000000
        /*0120*/ 	.short	0x0001
        /*0122*/ 	.short	0x0008
        /*0124*/ 	.byte	0x00, 0xf5, 0x21, 0x00


	//----- nvinfo : EIATTR_KPARAM_INFO
	.align		4
.L_49:
        /*0128*/ 	.byte	0x04, 0x17
        /*012a*/ 	.short	(.L_51 - .L_50)
.L_50:
        /*012c*/ 	.word	0x00000000
        /*0130*/ 	.short	0x0000
        /*0132*/ 	.short	0x0000
        /*0134*/ 	.byte	0x00, 0xf5, 0x21, 0x00


	//----- nvinfo : EIATTR_SPARSE_MMA_MASK
	.align		4
.L_51:
        /*0138*/ 	.byte	0x03, 0x50
        /*013a*/ 	.short	0x0000


	//----- nvinfo : EIATTR_MAXREG_COUNT
	.align		4
        /*013c*/ 	.byte	0x03, 0x1b
        /*013e*/ 	.short	0x00ff


	//----- nvinfo : EIATTR_MERCURY_ISA_VERSION
	.align		4
        /*0140*/ 	.byte	0x03, 0x5f
        /*0142*/ 	.short	0x0101


	//----- nvinfo : EIATTR_VRC_CTA_INIT_COUNT
	.align		4
        /*0144*/ 	.byte	0x02, 0x4a
	.zero		1
	.zero		1


	//----- nvinfo : EIATTR_EXIT_INSTR_OFFSETS
	.align		4
        /*0148*/ 	.byte	0x04, 0x1c
        /*014a*/ 	.short	(.L_53 - .L_52)


	//   ....[0]....
.L_52:
        /*014c*/ 	.word	0x00000070


	//   ....[1]....
        /*0150*/ 	.word	0x00000220


	//----- nvinfo : EIATTR_CRS_STACK_SIZE
	.align		4
.L_53:
        /*0154*/ 	.byte	0x04, 0x1e
        /*0156*/ 	.short	(.L_55 - .L_54)
.L_54:
        /*0158*/ 	.word	0x00000000


	//----- nvinfo : EIATTR_CBANK_PARAM_SIZE
	.align		4
.L_55:
        /*015c*/ 	.byte	0x03, 0x19
        /*015e*/ 	.short	0x0074


	//----- nvinfo : EIATTR_PARAM_CBANK
	.align		4
        /*0160*/ 	.byte	0x04, 0x0a
        /*0162*/ 	.short	(.L_57 - .L_56)
	.align		4
.L_56:
        /*0164*/ 	.word	index@(.nv.constant0._Z15kernelgpuFbou21IfEvPT_S1_S1_S1_S1_S1_S1_S1_S1_S1_S0_iiiiiiii)
        /*0168*/ 	.short	0x0380
        /*016a*/ 	.short	0x0074


	//----- nvinfo : EIATTR_SW_WAR
	.align		4
.L_57:
        /*016c*/ 	.byte	0x04, 0x36
        /*016e*/ 	.short	(.L_59 - .L_58)
.L_58:
        /*0170*/ 	.word	0x00000008
.L_59:


//--------------------- .nv.info._Z15kernelgpuFbou21IdEvPT_S1_S1_S1_S1_S1_S1_S1_S1_S1_S0_iiiiiiii --------------------------
	.section	.nv.info._Z15kernelgpuFbou21IdEvPT_S1_S1_S1_S1_S1_S1_S1_S1_S1_S0_iiiiiiii,"",@"SHT_CUDA_INFO"
	.sectionflags	@""
	.align	4


	//----- nvinfo : EIATTR_CUDA_API_VERSION
	.align		4
        /*0000*/ 	.byte	0x04, 0x37
        /*0002*/ 	.short	(.L_61 - .L_60)
.L_60:
        /*0004*/ 	.word	0x00000082


	//----- nvinfo : EIATTR_KPARAM_INFO
	.align		4
.L_61:
        /*0008*/ 	.byte	0x04, 0x17
        /*000a*/ 	.short	(.L_63 - .L_62)
.L_62:
        /*000c*/ 	.word	0x00000000
        /*0010*/ 	.short	0x0012
        /*0012*/ 	.short	0x0074
        /*0014*/ 	.byte	0x00, 0xf0, 0x11, 0x00


	//----- nvinfo : EIATTR_KPARAM_INFO
	.align		4
.L_63:
        /*0018*/ 	.byte	0x04, 0x17
        /*001a*/ 	.short	(.L_65 - .L_64)
.L_64:
        /*001c*/ 	.word	0x00000000
        /*0020*/ 	.short	0x0011
        /*0022*/ 	.short	0x0070
        /*0024*/ 	.byte	0x00, 0xf0, 0x11, 0x00


	//----- nvinfo : EIATTR_KPARAM_INFO
	.align		4
.L_65:
        /*0028*/ 	.byte	0x04, 0x17
        /*002a*/ 	.short	(.L_67 - .L_66)
.L_66:
        /*002c*/ 	.word	0x00000000
        /*0030*/ 	.short	0x0010
        /*0032*/ 	.short	0x006c
        /*0034*/ 	.byte	0x00, 0xf0, 0x11, 0x00


	//----- nvinfo : EIATTR_KPARAM_INFO
	.align		4
.L_67:
        /*0038*/ 	.byte	0x04, 0x17
        /*003a*/ 	.short	(.L_69 - .L_68)
.L_68:
        /*003c*/ 	.word	0x00000000
        /*0040*/ 	.short	0x000f
        /*0042*/ 	.short	0x0068
        /*0044*/ 	.byte	0x00, 0xf0, 0x11, 0x00


	//----- nvinfo : EIATTR_KPARAM_INFO
	.align		4
.L_69:
        /*0048*/ 	.byte	0x04, 0x17
        /*004a*/ 	.short	(.L_71 - .L_70)
.L_70:
        /*004c*/ 	.word	0x00000000
        /*0050*/ 	.short	0x000e
        /*0052*/ 	.short	0x0064
        /*0054*/ 	.byte	0x00, 0xf0, 0x11, 0x00


	//----- nvinfo : EIATTR_KPARAM_INFO
	.align		4
.L_71:
        /*0058*/ 	.byte	0x04, 0x17
        /*005a*/ 	.short	(.L_73 - .L_72)
.L_72:
        /*005c*/ 	.word	0x00000000
        /*0060*/ 	.short	0x000d
        /*0062*/ 	.short	0x0060
        /*0064*/ 	.byte	0x00, 0xf0, 0x11, 0x00


	//----- nvinfo : EIATTR_KPARAM_INFO
	.align		4
.L_73:
        /*0068*/ 	.byte	0x04, 0x17
        /*006a*/ 	.short	(.L_75 - .L_74)
.L_74:
        /*006c*/ 	.word	0x00000000
        /*0070*/ 	.short	0x000c
        /*0072*/ 	.short	0x005c
        /*0074*/ 	.byte	0x00, 0xf0, 0x11, 0x00


	//----- nvinfo : EIATTR_KPARAM_INFO
	.align		4
.L_75:
        /*0078*/ 	.byte	0x04, 0x17
        /*007a*/ 	.short	(.L_77 - .L_76)
.L_76:
        /*007c*/ 	.word	0x00000000
        /*0080*/ 	.short	0x000b
        /*0082*/ 	.short	0x0058
        /*0084*/ 	.byte	0x00, 0xf0, 0x11, 0x00


	//----- nvinfo : EIATTR_KPARAM_INFO
	.align		4
.L_77:
        /*0088*/ 	.byte	0x04, 0x17
        /*008a*/ 	.short	(.L_79 - .L_78)
.L_78:
        /*008c*/ 	.word	0x00000000
        /*0090*/ 	.short	0x000a
        /*0092*/ 	.short	0x0050
        /*0094*/ 	.byte	0x00, 0xf0, 0x21, 0x00


	//----- nvinfo : EIATTR_KPARAM_INFO
	.align		4
.L_79:
        /*0098*/ 	.byte	0x04, 0x17
        /*009a*/ 	.short	(.L_81 - .L_80)
.L_80:
        /*009c*/ 	.word	0x00000000
        /*00a0*/ 	.short	0x0009
        /*00a2*/ 	.short	0x0048
        /*00a4*/ 	.byte	0x00, 0xf5, 0x21, 0x00


	//----- nvinfo : EIATTR_KPARAM_INFO
	.align		4
.L_81:
        /*00a8*/ 	.byte	0x04, 0x17
        /*00aa*/ 	.short	(.L_83 - .L_82)
.L_82:
        /*00ac*/ 	.word	0x00000000
        /*00b0*/ 	.short	0x0008
        /*00b2*/ 	.short	0x0040
        /*00b4*/ 	.byte	0x00, 0xf5, 0x21, 0x00


	//----- nvinfo : EIATTR_KPARAM_INFO
	.align		4
.L_83:
        /*00b8*/ 	.byte	0x04, 0x17
        /*00ba*/ 	.short	(.L_85 - .L_84)
.L_84:
        /*00bc*/ 	.word	0x00000000
        /*00c0*/ 	.short	0x0007
        /*00c2*/ 	.short	0x0038
        /*00c4*/ 	.byte	0x00, 0xf5, 0x21, 0x00


	//----- nvinfo : EIATTR_KPARAM_INFO
	.align		4
.L_85:
        /*00c8*/ 	.byte	0x04, 0x17
        /*00ca*/ 	.short	(.L_87 - .L_86)
.L_86:
        /*00cc*/ 	.word	0x00000000
        /*00d0*/ 	.short	0x0006
        /*00d2*/ 	.short	0x0030
        /*00d4*/ 	.byte	0x00, 0xf5, 0x21, 0x00


	//----- nvinfo : EIATTR_KPARAM_INFO
	.align		4
.L_87:
        /*00d8*/ 	.byte	0x04, 0x17
        /*00da*/ 	.short	(.L_89 - .L_88)
.L_88:
        /*00dc*/ 	.word	0x00000000
        /*00e0*/ 	.short	0x0005
        /*00e2*/ 	.short	0x0028
        /*00e4*/ 	.byte	0x00, 0xf5, 0x21, 0x00


	//----- nvinfo : EIATTR_KPARAM_INFO
	.align		4
.L_89:
        /*00e8*/ 	.byte	0x04, 0x17
        /*00ea*/ 	.short	(.L_91 - .L_90)
.L_90:
        /*00ec*/ 	.word	0x00000000
        /*00f0*/ 	.short	0x0004
        /*00f2*/ 	.short	0x0020
        /*00f4*/ 	.byte	0x00, 0xf5, 0x21, 0x00


	//----- nvinfo : EIATTR_KPARAM_INFO
	.align		4
.L_91:
        /*00f8*/ 	.byte	0x04, 0x17
        /*00fa*/ 	.short	(.L_93 - .L_92)
.L_92:
        /*00fc*/ 	.word	0x00000000
        /*0100*/ 	.short	0x0003
        /*0102*/ 	.short	0x0018
        /*0104*/ 	.byte	0x00, 0xf5, 0x21, 0x00


	//----- nvinfo : EIATTR_KPARAM_INFO
	.align		4
.L_93:
        /*0108*/ 	.byte	0x04, 0x17
        /*010a*/ 	.short	(.L_95 - .L_94)
.L_94:
        /*010c*/ 	.word	0x00000000
        /*0110*/ 	.short	0x0002
        /*0112*/ 	.short	0x0010
        /*0114*/ 	.byte	0x00, 0xf5, 0x21, 0x00


	//----- nvinfo : EIATTR_KPARAM_INFO
	.align		4
.L_95:
        /*0118*/ 	.byte	0x04, 0x17
        /*011a*/ 	.short	(.L_97 - .L_96)
.L_96:
        /*011c*/ 	.word	0x00000000
        /*0120*/ 	.short	0x0001
        /*0122*/ 	.short	0x0008
        /*0124*/ 	.byte	0x00, 0xf5, 0x21, 0x00


	//----- nvinfo : EIATTR_KPARAM_INFO
	.align		4
.L_97:
        /*0128*/ 	.byte	0x04, 0x17
        /*012a*/ 	.short	(.L_99 - .L_98)
.L_98:
        /*012c*/ 	.word	0x00000000
        /*0130*/ 	.short	0x0000
        /*0132*/ 	.short	0x0000
        /*0134*/ 	.byte	0x00, 0xf5, 0x21, 0x00


	//----- nvinfo : EIATTR_SPARSE_MMA_MASK
	.align		4
.L_99:
        /*0138*/ 	.byte	0x03, 0x50
        /*013a*/ 	.short	0x0000


	//----- nvinfo : EIATTR_MAXREG_COUNT
	.align		4
        /*013c*/ 	.byte	0x03, 0x1b
        /*013e*/ 	.short	0x00ff


	//----- nvinfo : EIATTR_MERCURY_ISA_VERSION
	.align		4
        /*0140*/ 	.byte	0x03, 0x5f
        /*0142*/ 	.short	0x0101


	//----- nvinfo : EIATTR_VRC_CTA_INIT_COUNT
	.align		4
        /*0144*/ 	.byte	0x02, 0x4a
	.zero		1
	.zero		1


	//----- nvinfo : EIATTR_EXIT_INSTR_OFFSETS
	.align		4
        /*0148*/ 	.byte	0x04, 0x1c
        /*014a*/ 	.short	(.L_101 - .L_100)


	//   ....[0]....
.L_100:
        /*014c*/ 	.word	0x00000070


	//   ....[1]....
        /*0150*/ 	.word	0x00000220


	//----- nvinfo : EIATTR_CRS_STACK_SIZE
	.align		4
.L_101:
        /*0154*/ 	.byte	0x04, 0x1e
        /*0156*/ 	.short	(.L_103 - .L_102)
.L_102:
        /*0158*/ 	.word	0x00000000


	//----- nvinfo : EIATTR_CBANK_PARAM_SIZE
	.align		4
.L_103:
        /*015c*/ 	.byte	0x03, 0x19
        /*015e*/ 	.short	0x0078


	//----- nvinfo : EIATTR_PARAM_CBANK
	.align		4
        /*0160*/ 	.byte	0x04, 0x0a
        /*0162*/ 	.short	(.L_105 - .L_104)
	.align		4
.L_104:
        /*0164*/ 	.word	index@(.nv.constant0._Z15kernelgpuFbou21IdEvPT_S1_S1_S1_S1_S1_S1_S1_S1_S1_S0_iiiiiiii)
        /*0168*/ 	.short	0x0380
        /*016a*/ 	.short	0x0078


	//----- nvinfo : EIATTR_SW_WAR
	.align		4
.L_105:
        /*016c*/ 	.byte	0x04, 0x36
        /*016e*/ 	.short	(.L_107 - .L_106)
.L_106:
        /*0170*/ 	.word	0x00000008
.L_107:


//--------------------- .nv.callgraph             --------------------------
	.section	.nv.callgraph,"",@"SHT_CUDA_CALLGRAPH"
	.align	4
	.sectionentsize	8
	.align		4
        /*0000*/ 	.word	0x00000000
	.align		4
        /*0004*/ 	.word	0xffffffff
	.align		4
        /*0008*/ 	.word	0x00000000
	.align		4
        /*000c*/ 	.word	0xfffffffe
	.align		4
        /*0010*/ 	.word	0x00000000
	.align		4
        /*0014*/ 	.word	0xfffffffd
	.align		4
        /*0018*/ 	.word	0x00000000
	.align		4
        /*001c*/ 	.word	0xfffffffc


//--------------------- .text._Z15kernelgpuFbou21IfEvPT_S1_S1_S1_S1_S1_S1_S1_S1_S1_S0_iiiiiiii --------------------------
	.section	.text._Z15kernelgpuFbou21IfEvPT_S1_S1_S1_S1_S1_S1_S1_S1_S1_S0_iiiiiiii,"ax",@progbits
	.align	128
        .global         _Z15kernelgpuFbou21IfEvPT_S1_S1_S1_S1_S1_S1_S1_S1_S1_S0_iiiiiiii
        .type           _Z15kernelgpuFbou21IfEvPT_S1_S1_S1_S1_S1_S1_S1_S1_S1_S0_iiiiiiii,@function
        .size           _Z15kernelgpuFbou21IfEvPT_S1_S1_S1_S1_S1_S1_S1_S1_S1_S0_iiiiiiii,(.L_x_4 - _Z15kernelgpuFbou21IfEvPT_S1_S1_S1_S1_S1_S1_S1_S1_S1_S0_iiiiiiii)
        .other          _Z15kernelgpuFbou21IfEvPT_S1_S1_S1_S1_S1_S1_S1_S1_S1_S0_iiiiiiii,@"STO_CUDA_ENTRY STV_DEFAULT"
_Z15kernelgpuFbou21IfEvPT_S1_S1_S1_S1_S1_S1_S1_S1_S1_S0_iiiiiiii:
.text._Z15kernelgpuFbou21IfEvPT_S1_S1_S1_S1_S1_S1_S1_S1_S1_S0_iiiiiiii:
[----:B------:R-:W-:Y:S01]  /*0000*/  LDC R1, c[0x0][0x37c] ;  /* 0x0000df00ff017b82 */ /* 0x000fe20000000800 */
[----:B------:R-:W0:Y:S07]  /*0010*/  S2R R5, SR_TID.X ;  /* 0x0000000000057919 */ /* 0x000e2e0000002100 */
[----:B------:R-:W0:Y:S08]  /*0020*/  S2UR UR4, SR_CTAID.X ;  /* 0x00000000000479c3 */ /* 0x000e300000002500 */
[----:B------:R-:W0:Y:S08]  /*0030*/  LDC R4, c[0x0][0x360] ;  /* 0x0000d800ff047b82 */ /* 0x000e300000000800 */
[----:B------:R-:W1:Y:S01]  /*0040*/  LDC R0, c[0x0][0x3d8] ;  /* 0x0000f600ff007b82 */ /* 0x000e620000000800 */
[----:B0-----:R-:W-:-:S05]  /*0050*/  IMAD R5, R4, UR4, R5 ;  /* 0x0000000404057c24 */ /* 0x001fca000f8e0205 */
[----:B-1----:R-:W-:-:S13]  /*0060*/  ISETP.GE.AND P0, PT, R5, R0, PT ;  /* 0x000000000500720c */ /* 0x002fda0003f06270 */
[----:B------:R-:W-:Y:S05]  /*0070*/  @P0 EXIT ;  /* 0x000000000000094d */ /* 0x000fea0003800000 */
[----:B------:R-:W0:Y:S01]  /*0080*/  LDC.64 R2, c[0x0][0x3b8] ;  /* 0x0000ee00ff027b82 */ /* 0x000e220000000a00 */
[----:B------:R-:W1:Y:S01]  /*0090*/  LDCU UR4, c[0x0][0x370] ;  /* 0x00006e00ff0477ac */ /* 0x000e620008000800 */
[----:B------:R-:W2:Y:S01]  /*00a0*/  LDCU.64 UR6, c[0x0][0x358] ;  /* 0x00006b00ff0677ac */ /* 0x000ea20008000a00 */
[----:B-1----:R-:W-:-:S07]  /*00b0*/  IMAD R4, R4, UR4, RZ ;  /* 0x0000000404047c24 */ /* 0x002fce000f8e02ff */
.L_x_0:
[----:B-1----:R-:W1:Y:S01]  /*00c0*/  LDC.64 R6, c[0x0][0x390] ;  /* 0x0000e400ff067b82 */ /* 0x002e620000000a00 */
[----:B0-2---:R-:W2:Y:S07]  /*00d0*/  LDG.E R18, desc[UR6][R2.64] ;  /* 0x0000000602127981 */ /* 0x005eae000c1e1900 */
[----:B------:R-:W0:Y:S08]  /*00e0*/  LDC.64 R12, c[0x0][0x3b0] ;  /* 0x0000ec00ff0c7b82 */ /* 0x000e300000000a00 */
[----:B------:R-:W3:Y:S01]  /*00f0*/  LDC.64 R16, c[0x0][0x380] ;  /* 0x0000e000ff107b82 */ /* 0x000ee20000000a00 */
[----:B-1----:R-:W-:-:S04]  /*0100*/  IMAD.WIDE R6, R5, 0x4, R6 ;  /* 0x0000000405067825 */ /* 0x002fc800078e0206 */
[----:B------:R-:W-:Y:S02]  /*0110*/  IMAD.WIDE R8, R0, 0x4, R6 ;  /* 0x0000000400087825 */ /* 0x000fe400078e0206 */
[----:B------:R-:W2:Y:S02]  /*0120*/  LDG.E R7, desc[UR6][R6.64] ;  /* 0x0000000606077981 */ /* 0x000ea4000c1e1900 */
[----:B0-----:R-:W-:-:S04]  /*0130*/  IMAD.WIDE R12, R5, 0x4, R12 ;  /* 0x00000004050c7825 */ /* 0x001fc800078e020c */
[C---:B------:R-:W-:Y:S02]  /*0140*/  IMAD.WIDE R10, R0.reuse, 0x4, R8 ;  /* 0x00000004000a7825 */ /* 0x040fe400078e0208 */
[----:B------:R-:W4:Y:S02]  /*0150*/  LDG.E R8, desc[UR6][R8.64] ;  /* 0x0000000608087981 */ /* 0x000f24000c1e1900 */
[----:B------:R-:W-:Y:S02]  /*0160*/  IMAD.WIDE R14, R0, 0x4, R12 ;  /* 0x00000004000e7825 */ /* 0x000fe400078e020c */
[----:B------:R-:W5:Y:S04]  /*0170*/  LDG.E R10, desc[UR6][R10.64] ;  /* 0x000000060a0a7981 */ /* 0x000f68000c1e1900 */
[----:B------:R-:W5:Y:S04]  /*0180*/  LDG.E R15, desc[UR6][R14.64] ;  /* 0x000000060e0f7981 */ /* 0x000f68000c1e1900 */
[----:B------:R-:W4:Y:S01]  /*0190*/  LDG.E R13, desc[UR6][R12.64] ;  /* 0x000000060c0d7981 */ /* 0x000f22000c1e1900 */
[----:B---3--:R-:W-:Y:S01]  /*01a0*/  IMAD.WIDE R16, R5, 0x4, R16 ;  /* 0x0000000405107825 */ /* 0x008fe200078e0210 */
[----:B------:R-:W-:-:S04]  /*01b0*/  IADD3 R5, PT, PT, R4, R5, RZ ;  /* 0x0000000504057210 */ /* 0x000fc80007ffe0ff */
[----:B------:R-:W-:Y:S01]  /*01c0*/  ISETP.GE.AND P0, PT, R5, R0, PT ;  /* 0x000000000500720c */ /* 0x000fe20003f06270 */
[----:B-----5:R-:W-:-:S04]  /*01d0*/  FMUL R19, R10, R15 ;  /* 0x0000000f0a137220 */ /* 0x020fc80000400000 */
[----:B----4-:R-:W-:-:S04]  /*01e0*/  FFMA R19, R8, R13, R19 ;  /* 0x0000000d08137223 */ /* 0x010fc80000000013 */
[----:B--2---:R-:W-:-:S05]  /*01f0*/  FFMA R19, R18, R7, R19 ;  /* 0x0000000712137223 */ /* 0x004fca0000000013 */
[----:B------:R1:W-:Y:S01]  /*0200*/  STG.E desc[UR6][R16.64], R19 ;  /* 0x0000001310007986 */ /* 0x0003e2000c101906 */
[----:B------:R-:W-:Y:S05]  /*0210*/  @!P0 BRA `(.L_x_0) ;  /* 0xfffffffc00a88947 */ /* 0x000fea000383ffff */
[----:B------:R-:W-:Y:S05]  /*0220*/  EXIT ;  /* 0x000000000000794d */ /* 0x000fea0003800000 */
.L_x_1:
[----:B------:R-:W-:-:S00]  /*0230*/  BRA `(.L_x_1) ;  /* 0xfffffffc00fc7947 */ /* 0x000fc0000383ffff */
[----:B------:R-:W-:-:S00]  /*0240*/  NOP ;  /* 0x0000000000007918 */ /* 0x000fc00000000000 */
        /* <DEDUP_REMOVED lines=11> */
.L_x_4:


//--------------------- .text._Z15kernelgpuFbou21IdEvPT_S1_S1_S1_S1_S1_S1_S1_S1_S1_S0_iiiiiiii --------------------------
	.section	.text._Z15kernelgpuFbou21IdEvPT_S1_S1_S1_S1_S1_S1_S1_S1_S1_S0_iiiiiiii,"ax",@progbits
	.align	128
        .global         _Z15kernelgpuFbou21IdEvPT_S1_S1_S1_S1_S1_S1_S1_S1_S1_S0_iiiiiiii
        .type           _Z15kernelgpuFbou21IdEvPT_S1_S1_S1_S1_S1_S1_S1_S1_S1_S0_iiiiiiii,@function
        .size           _Z15kernelgpuFbou21IdEvPT_S1_S1_S1_S1_S1_S1_S1_S1_S1_S0_iiiiiiii,(.L_x_5 - _Z15kernelgpuFbou21IdEvPT_S1_S1_S1_S1_S1_S1_S1_S1_S1_S0_iiiiiiii)
        .other          _Z15kernelgpuFbou21IdEvPT_S1_S1_S1_S1_S1_S1_S1_S1_S1_S0_iiiiiiii,@"STO_CUDA_ENTRY STV_DEFAULT"
_Z15kernelgpuFbou21IdEvPT_S1_S1_S1_S1_S1_S1_S1_S1_S1_S0_iiiiiiii:
.text._Z15kernelgpuFbou21IdEvPT_S1_S1_S1_S1_S1_S1_S1_S1_S1_S0_iiiiiiii:
        /* <DEDUP_REMOVED lines=12> */
.L_x_2:
[----:B------:R-:W1:Y:S01]  /*00c0*/  LDC.64 R6, c[0x0][0x390] ;  /* 0x0000e400ff067b82 */ /* 0x000e620000000a00 */
[----:B0-2---:R-:W2:Y:S07]  /*00d0*/  LDG.E.64 R10, desc[UR6][R2.64] ;  /* 0x00000006020a7981 */ /* 0x005eae000c1e1b00 */
[----:B------:R-:W0:Y:S08]  /*00e0*/  LDC.64 R16, c[0x0][0x3b0] ;  /* 0x0000ec00ff107b82 */ /* 0x000e300000000a00 */
[----:B------:R-:W3:Y:S01]  /*00f0*/  LDC.64 R20, c[0x0][0x380] ;  /* 0x0000e000ff147b82 */ /* 0x000ee20000000a00 */
[----:B-1----:R-:W-:-:S04]  /*0100*/  IMAD.WIDE R6, R5, 0x8, R6 ;  /* 0x0000000805067825 */ /* 0x002fc800078e0206 */
[----:B------:R-:W-:Y:S02]  /*0110*/  IMAD.WIDE R12, R0, 0x8, R6 ;  /* 0x00000008000c7825 */ /* 0x000fe400078e0206 */
[----:B------:R-:W2:Y:S02]  /*0120*/  LDG.E.64 R6, desc[UR6][R6.64] ;  /* 0x0000000606067981 */ /* 0x000ea4000c1e1b00 */
[----:B0-----:R-:W-:-:S04]  /*0130*/  IMAD.WIDE R16, R5, 0x8, R16 ;  /* 0x0000000805107825 */ /* 0x001fc800078e0210 */
[C---:B------:R-:W-:Y:S02]  /*0140*/  IMAD.WIDE R14, R0.reuse, 0x8, R12 ;  /* 0x00000008000e7825 */ /* 0x040fe400078e020c */
[----:B------:R-:W4:Y:S02]  /*0150*/  LDG.E.64 R12, desc[UR6][R12.64] ;  /* 0x000000060c0c7981 */ /* 0x000f24000c1e1b00 */
[----:B------:R-:W-:Y:S02]  /*0160*/  IMAD.WIDE R8, R0, 0x8, R16 ;  /* 0x0000000800087825 */ /* 0x000fe400078e0210 */
[----:B------:R-:W5:Y:S04]  /*0170*/  LDG.E.64 R14, desc[UR6][R14.64] ;  /* 0x000000060e0e7981 */ /* 0x000f68000c1e1b00 */
[----:B------:R-:W5:Y:S04]  /*0180*/  LDG.E.64 R8, desc[UR6][R8.64] ;  /* 0x0000000608087981 */ /* 0x000f68000c1e1b00 */
[----:B------:R-:W4:Y:S01]  /*0190*/  LDG.E.64 R16, desc[UR6][R16.64] ;  /* 0x0000000610107981 */ /* 0x000f22000c1e1b00 */
[----:B-----5:R-:W-:-:S08]  /*01a0*/  DMUL R18, R14, R8 ;  /* 0x000000080e127228 */ /* 0x020fd00000000000 */
[----:B----4-:R-:W-:-:S08]  /*01b0*/  DFMA R18, R12, R16, R18 ;  /* 0x000000100c12722b */ /* 0x010fd00000000012 */
[----:B--2---:R-:W-:Y:S01]  /*01c0*/  DFMA R10, R10, R6, R18 ;  /* 0x000000060a0a722b */ /* 0x004fe20000000012 */
[----:B---3--:R-:W-:Y:S01]  /*01d0*/  IMAD.WIDE R18, R5, 0x8, R20 ;  /* 0x0000000805127825 */ /* 0x008fe200078e0214 */
[----:B------:R-:W-:-:S05]  /*01e0*/  IADD3 R5, PT, PT, R4, R5, RZ ;  /* 0x0000000504057210 */ /* 0x000fca0007ffe0ff */
[----:B------:R1:W-:Y:S01]  /*01f0*/  STG.E.64 desc[UR6][R18.64], R10 ;  /* 0x0000000a12007986 */ /* 0x0003e2000c101b06 */
[----:B------:R-:W-:-:S13]  /*0200*/  ISETP.GE.AND P0, PT, R5, R0, PT ;  /* 0x000000000500720c */ /* 0x000fda0003f06270 */
[----:B-1----:R-:W-:Y:S05]  /*0210*/  @!P0 BRA `(.L_x_2) ;  /* 0xfffffffc00a88947 */ /* 0x002fea000383ffff */
[----:B------:R-:W-:Y:S05]  /*0220*/  EXIT ;  /* 0x000000000000794d */ /* 0x000fea0003800000 */
.L_x_3:
        /* <DEDUP_REMOVED lines=13> */
.L_x_5:


//--------------------- .nv.shared.reserved.0     --------------------------
	.section	.nv.shared.reserved.0,"aw",@nobits
	.weak		__nv_reservedSMEM_offset_0_alias
	.size		__nv_reservedSMEM_offset_0_alias, 0, 64
	.other		__nv_reservedSMEM_offset_0_alias,@"STO_CUDA_RESERVED_SHARED STV_DEFAULT"
__nv_reservedSMEM_offset_0_alias:
	.zero		0
	.zero		64


//--------------------- .nv.constant0._Z15kernelgpuFbou21IfEvPT_S1_S1_S1_S1_S1_S1_S1_S1_S1_S0_iiiiiiii --------------------------
	.section	.nv.constant0._Z15kernelgpuFbou21IfEvPT_S1_S1_S1_S1_S1_S1_S1_S1_S1_S0_iiiiiiii,"a",@progbits
	.sectionflags	@""
	.align	4
.nv.constant0._Z15kernelgpuFbou21IfEvPT_S1_S1_S1_S1_S1_S1_S1_S1_S1_S0_iiiiiiii:
	.zero		1012


//--------------------- .nv.constant0._Z15kernelgpuFbou21IdEvPT_S1_S1_S1_S1_S1_S1_S1_S1_S1_S0_iiiiiiii --------------------------
	.section	.nv.constant0._Z15kernelgpuFbou21IdEvPT_S1_S1_S1_S1_S1_S1_S1_S1_S1_S0_iiiiiiii,"a",@progbits
	.sectionflags	@""
	.align	4
.nv.constant0._Z15kernelgpuFbou21IdEvPT_S1_S1_S1_S1_S1_S1_S1_S1_S1_S0_iiiiiiii:
	.zero		1016


//--------------------- SYMBOLS --------------------------

	.type		.nv.reservedSmem.offset0,@object
	.size		.nv.reservedSmem.offset0,0x4
